	.headerflags	@"EF_CUDA_TEXMODE_UNIFIED EF_CUDA_64BIT_ADDRESS EF_CUDA_ACCELERATORS EF_CUDA_SM90 EF_CUDA_VIRTUAL_SM(EF_CUDA_SM90)"
	.elftype	@"ET_EXEC"


//--------------------- .nv.info                  --------------------------
	.section	.nv.info,"",@"SHT_CUDA_INFO"
	.align	4


	//----- nvinfo : EIATTR_REGCOUNT
	.align		4
        /*0000*/ 	.byte	0x04, 0x2f
        /*0002*/ 	.short	(.L_1 - .L_0)
	.align		4
.L_0:
        /*0004*/ 	.word	index@(triton_poi_fused_bmm_4)
        /*0008*/ 	.word	0x0000000c


	//----- nvinfo : EIATTR_MIN_STACK_SIZE
	.align		4
.L_1:
        /*000c*/ 	.byte	0x04, 0x12
        /*000e*/ 	.short	(.L_3 - .L_2)
	.align		4
.L_2:
        /*0010*/ 	.word	index@(triton_poi_fused_bmm_4)
        /*0014*/ 	.word	0x00000000


	//----- nvinfo : EIATTR_FRAME_SIZE
	.align		4
.L_3:
        /*0018*/ 	.byte	0x04, 0x11
        /*001a*/ 	.short	(.L_5 - .L_4)
	.align		4
.L_4:
        /*001c*/ 	.word	index@(triton_poi_fused_bmm_4)
        /*0020*/ 	.word	0x00000000


	//----- nvinfo : EIATTR_MIN_STACK_SIZE
	.align		4
.L_5:
        /*0024*/ 	.byte	0x04, 0x12
        /*0026*/ 	.short	(.L_7 - .L_6)
	.align		4
.L_6:
        /*0028*/ 	.word	index@(triton_poi_fused_bmm_4)
        /*002c*/ 	.word	0x00000000
.L_7:


//--------------------- .nv.info.triton_poi_fused_bmm_4 --------------------------
	.section	.nv.info.triton_poi_fused_bmm_4,"",@"SHT_CUDA_INFO"
	.sectionflags	@""
	.align	4


	//----- nvinfo : EIATTR_CUDA_API_VERSION
	.align		4
        /*0000*/ 	.byte	0x04, 0x37
        /*0002*/ 	.short	(.L_9 - .L_8)
.L_8:
        /*0004*/ 	.word	0x0000007c


	//----- nvinfo : EIATTR_KPARAM_INFO
	.align		4
.L_9:
        /*0008*/ 	.byte	0x04, 0x17
        /*000a*/ 	.short	(.L_11 - .L_10)
.L_10:
        /*000c*/ 	.word	0x00000000
        /*0010*/ 	.short	0x0002
        /*0012*/ 	.short	0x0010
        /*0014*/ 	.byte	0x00, 0xf0, 0x11, 0x00


	//----- nvinfo : EIATTR_KPARAM_INFO
	.align		4
.L_11:
        /*0018*/ 	.byte	0x04, 0x17
        /*001a*/ 	.short	(.L_13 - .L_12)
.L_12:
        /*001c*/ 	.word	0x00000000
        /*0020*/ 	.short	0x0001
        /*0022*/ 	.short	0x0008
        /*0024*/ 	.byte	0x00, 0xf4, 0x21, 0x00


	//----- nvinfo : EIATTR_KPARAM_INFO
	.align		4
.L_13:
        /*0028*/ 	.byte	0x04, 0x17
        /*002a*/ 	.short	(.L_15 - .L_14)
.L_14:
        /*002c*/ 	.word	0x00000000
        /*0030*/ 	.short	0x0000
        /*0032*/ 	.short	0x0000
        /*0034*/ 	.byte	0x00, 0xf4, 0x21, 0x00


	//----- nvinfo : EIATTR_SPARSE_MMA_MASK
	.align		4
.L_15:
        /*0038*/ 	.byte	0x03, 0x50
        /*003a*/ 	.short	0x0000


	//----- nvinfo : EIATTR_MAXREG_COUNT
	.align		4
        /*003c*/ 	.byte	0x03, 0x1b
        /*003e*/ 	.short	0x00ff


	//----- nvinfo : EIATTR_EXIT_INSTR_OFFSETS
	.align		4
        /*0040*/ 	.byte	0x04, 0x1c
        /*0042*/ 	.short	(.L_17 - .L_16)


	//   ....[0]....
.L_16:
        /*0044*/ 	.word	0x00000150


	//   ....[1]....
        /*0048*/ 	.word	0x00000170


	//----- nvinfo : EIATTR_REQNTID
	.align		4
.L_17:
        /*004c*/ 	.byte	0x04, 0x10
        /*004e*/ 	.short	(.L_19 - .L_18)
.L_18:
        /*0050*/ 	.word	0x00000080
        /*0054*/ 	.word	0x00000001
        /*0058*/ 	.word	0x00000001


	//----- nvinfo : EIATTR_CRS_STACK_SIZE
	.align		4
.L_19:
        /*005c*/ 	.byte	0x04, 0x1e
        /*005e*/ 	.short	(.L_21 - .L_20)
.L_20:
        /*0060*/ 	.word	0x00000000


	//----- nvinfo : EIATTR_CBANK_PARAM_SIZE
	.align		4
.L_21:
        /*0064*/ 	.byte	0x03, 0x19
        /*0066*/ 	.short	0x0014


	//----- nvinfo : EIATTR_PARAM_CBANK
	.align		4
        /*0068*/ 	.byte	0x04, 0x0a
        /*006a*/ 	.short	(.L_23 - .L_22)
	.align		4
.L_22:
        /*006c*/ 	.word	index@(.nv.constant0.triton_poi_fused_bmm_4)
        /*0070*/ 	.short	0x0210
        /*0072*/ 	.short	0x0014


	//----- nvinfo : EIATTR_SW_WAR
	.align		4
.L_23:
        /*0074*/ 	.byte	0x04, 0x36
        /*0076*/ 	.short	(.L_25 - .L_24)
.L_24:
        /*0078*/ 	.word	0x00000008
.L_25:


//--------------------- .nv.callgraph             --------------------------
	.section	.nv.callgraph,"",@"SHT_CUDA_CALLGRAPH"
	.align	4
	.sectionentsize	8
	.align		4
        /*0000*/ 	.word	0x00000000
	.align		4
        /*0004*/ 	.word	0xffffffff
	.align		4
        /*0008*/ 	.word	0x00000000
	.align		4
        /*000c*/ 	.word	0xfffffffe
	.align		4
        /*0010*/ 	.word	0x00000000
	.align		4
        /*0014*/ 	.word	0xfffffffd
	.align		4
        /*0018*/ 	.word	0x00000000
	.align		4
        /*001c*/ 	.word	0xfffffffc


//--------------------- .text.triton_poi_fused_bmm_4 --------------------------
	.section	.text.triton_poi_fused_bmm_4,"ax",@progbits
	.align	128
        .global         triton_poi_fused_bmm_4
        .type           triton_poi_fused_bmm_4,@function
        .size           triton_poi_fused_bmm_4,(.L_x_3 - triton_poi_fused_bmm_4)
        .other          triton_poi_fused_bmm_4,@"STO_CUDA_ENTRY STV_DEFAULT"
triton_poi_fused_bmm_4:
.text.triton_poi_fused_bmm_4:
[----:B------:R-:W0:Y:S02]  /*0000*/  LDC R1, c[0x0][0x28] ;  /* 0x00000a00ff017b82 */ /* 0x000e240000000800 */
[----:B------:R-:W1:Y:S01]  /*0010*/  S2R R0, SR_TID.X ;  /* 0x0000000000007919 */ /* 0x000e620000002100 */
[----:B------:R-:W2:Y:S01]  /*0020*/  LDC.64 R4, c[0x0][0x218] ;  /* 0x00008600ff047b82 */ /* 0x000ea20000000a00 */
[----:B------:R-:W-:Y:S01]  /*0030*/  ULDC.64 UR4, c[0x0][0x208] ;  /* 0x0000820000047ab9 */ /* 0x000fe20000000a00 */
[----:B------:R-:W-:Y:S01]  /*0040*/  BSSY B0, `(.L_x_0) ;  /* 0x0000010000007945 */ /* 0x000fe20003800000 */
[----:B------:R-:W3:Y:S05]  /*0050*/  S2R R7, SR_CTAID.X ;  /* 0x0000000000077919 */ /* 0x000eea0000002500 */
[----:B------:R-:W4:Y:S01]  /*0060*/  LDC.64 R2, c[0x0][0x210] ;  /* 0x00008400ff027b82 */ /* 0x000f220000000a00 */
[----:B-1----:R-:W-:-:S04]  /*0070*/  LOP3.LUT R0, R0, 0x7f, RZ, 0xc0, !PT ;  /* 0x0000007f00007812 */ /* 0x002fc800078ec0ff */
[----:B---3--:R-:W-:-:S04]  /*0080*/  LEA R7, R7, R0, 0x7 ;  /* 0x0000000007077211 */ /* 0x008fc800078e38ff */
[C---:B------:R-:W-:Y:S01]  /*0090*/  ISETP.GE.AND P0, PT, R7.reuse, 0x1440, PT ;  /* 0x000014400700780c */ /* 0x040fe20003f06270 */
[----:B------:R-:W-:-:S04]  /*00a0*/  IMAD.HI R0, R7, 0x1948b0fd, RZ ;  /* 0x1948b0fd07007827 */ /* 0x000fc800078e02ff */
[----:B--2---:R-:W-:Y:S01]  /*00b0*/  IMAD.WIDE R4, R7, 0x4, R4 ;  /* 0x0000000407047825 */ /* 0x004fe200078e0204 */
[----:B------:R-:W-:-:S04]  /*00c0*/  SHF.R.U32.HI R9, RZ, 0x1f, R0 ;  /* 0x0000001fff097819 */ /* 0x000fc80000011600 */
[----:B------:R-:W-:-:S05]  /*00d0*/  LEA.HI.SX32 R0, R0, R9, 0x19 ;  /* 0x0000000900007211 */ /* 0x000fca00078fcaff */
[----:B------:R-:W-:Y:S01]  /*00e0*/  IMAD R9, R0, -0x510, R7 ;  /* 0xfffffaf000097824 */ /* 0x000fe200078e0207 */
[----:B------:R-:W-:-:S03]  /*00f0*/  HFMA2.MMA R7, -RZ, RZ, 0, 0 ;  /* 0x00000000ff077435 */ /* 0x000fc600000001ff */
[----:B------:R-:W-:-:S04]  /*0100*/  IMAD R9, R0, 0x520, R9 ;  /* 0x0000052000097824 */ /* 0x000fc800078e0209 */
[----:B----4-:R-:W-:Y:S01]  /*0110*/  IMAD.WIDE R2, R9, 0x4, R2 ;  /* 0x0000000409027825 */ /* 0x010fe200078e0202 */
[----:B------:R-:W-:Y:S06]  /*0120*/  @P0 BRA `(.L_x_1) ;  /* 0x0000000000040947 */ /* 0x000fec0003800000 */
[----:B------:R1:W5:Y:S02]  /*0130*/  LDG.E R7, desc[UR4][R2.64] ;  /* 0x0000000402077981 */ /* 0x000364000c1e1900 */
.L_x_1:
[----:B------:R-:W-:Y:S05]  /*0140*/  BSYNC B0 ;  /* 0x0000000000007941 */ /* 0x000fea0003800000 */
.L_x_0:
[----:B------:R-:W-:Y:S05]  /*0150*/  @P0 EXIT ;  /* 0x000000000000094d */ /* 0x000fea0003800000 */
[----:B-----5:R-:W-:Y:S01]  /*0160*/  STG.E desc[UR4][R4.64], R7 ;  /* 0x0000000704007986 */ /* 0x020fe2000c101904 */
[----:B------:R-:W-:Y:S05]  /*0170*/  EXIT ;  /* 0x000000000000794d */ /* 0x000fea0003800000 */
.L_x_2:
[----:B------:R-:W-:-:S00]  /*0180*/  BRA `(.L_x_2) ;  /* 0xfffffffc00fc7947 */ /* 0x000fc0000383ffff */
[----:B------:R-:W-:-:S00]  /*0190*/  NOP ;  /* 0x0000000000007918 */ /* 0x000fc00000000000 */
        /* <DEDUP_REMOVED lines=14> */
.L_x_3:


//--------------------- .nv.constant0.triton_poi_fused_bmm_4 --------------------------
	.section	.nv.constant0.triton_poi_fused_bmm_4,"a",@progbits
	.sectionflags	@""
	.align	4
.nv.constant0.triton_poi_fused_bmm_4:
	.zero		548
